//
// Generated by NVIDIA NVVM Compiler
//
// Compiler Build ID: CL-36424714
// Cuda compilation tools, release 13.0, V13.0.88
// Based on NVVM 20.0.0
//

.version 9.0
.target sm_100
.address_size 64

	// .globl	_Z3foo1S

.visible .entry _Z3foo1S(
	.param .align 8 .b8 _Z3foo1S_param_0[8]
)
{
	.reg .b32 	%r<5>;
	.reg .b64 	%rd<5>;

	ld.param.u64 	%rd1, [_Z3foo1S_param_0];
	cvta.to.global.u64 	%rd2, %rd1;
	mov.u32 	%r1, %tid.x;
	mov.u32 	%r2, %ntid.x;
	mov.u32 	%r3, %ctaid.x;
	mad.lo.s32 	%r4, %r2, %r3, %r1;
	mul.wide.u32 	%rd3, %r4, 4;
	add.s64 	%rd4, %rd2, %rd3;
	st.global.u32 	[%rd4], %r1;
	ret;

}


// ===== COMPILED SASS (sm_100) =====

	.target	sm_100

	.elftype	@"ET_EXEC"


//--------------------- .note.nv.tkinfo           --------------------------
	.section	.note.nv.tkinfo,"",@"SHT_NOTE"
	.sectionflags	@"SHF_NOTE_NV_TKINFO"
	.tkinfo
        /*0018*/ 	.word	0x00000002
        /*0030*/ 	.string	""
        /*0030*/ 	.string	"ptxas"
        /*0030*/ 	.string	"Cuda compilation tools, release 13.0, V13.0.88"
        /*0030*/ 	.string	"Build cuda_13.0.r13.0/compiler.36424714_0"
        /*0030*/ 	.string	"-arch sm_100 -m 64 "



//--------------------- .note.nv.cuinfo           --------------------------
	.section	.note.nv.cuinfo,"",@"SHT_NOTE"
	.sectionflags	@"SHF_NOTE_NV_CUINFO"
        /*0018*/ 	.short	0x0002
        /*001a*/ 	.short	0x0064
        /*001c*/ 	.short	0x0082
	.zero		2


//--------------------- .nv.info                  --------------------------
	.section	.nv.info,"",@"SHT_CUDA_INFO"
	.align	4


	//----- nvinfo : EIATTR_REGCOUNT
	.align		4
        /*0000*/ 	.byte	0x04, 0x2f
        /*0002*/ 	.short	(.L_1 - .L_0)
	.align		4
.L_0:
        /*0004*/ 	.word	index@(_Z3foo1S)
        /*0008*/ 	.word	0x0000000a


	//----- nvinfo : EIATTR_FRAME_SIZE
	.align		4
.L_1:
        /*000c*/ 	.byte	0x04, 0x11
        /*000e*/ 	.short	(.L_3 - .L_2)
	.align		4
.L_2:
        /*0010*/ 	.word	index@(_Z3foo1S)
        /*0014*/ 	.word	0x00000000


	//----- nvinfo : EIATTR_MIN_STACK_SIZE
	.align		4
.L_3:
        /*0018*/ 	.byte	0x04, 0x12
        /*001a*/ 	.short	(.L_5 - .L_4)
	.align		4
.L_4:
        /*001c*/ 	.word	index@(_Z3foo1S)
        /*0020*/ 	.word	0x00000000
.L_5:


//--------------------- .nv.compat                --------------------------
	.section	.nv.compat,"",@"SHT_CUDA_COMPAT_INFO"
	.align	4
        /*0000*/ 	.byte	0x02, 0x09, 0x00, 0x00, 0x02, 0x02, 0x01, 0x00, 0x02, 0x05, 0x05, 0x00, 0x03, 0x07, 0x01, 0x01
        /*0010*/ 	.byte	0x02, 0x03, 0x00, 0x00, 0x02, 0x06, 0x01, 0x00, 0x04, 0x0b, 0x08, 0x00, 0x09, 0x00, 0x00, 0x00
        /*0020*/ 	.byte	0x00, 0x00, 0x00, 0x00


//--------------------- .nv.info._Z3foo1S         --------------------------
	.section	.nv.info._Z3foo1S,"",@"SHT_CUDA_INFO"
	.sectionflags	@""
	.align	4


	//----- nvinfo : EIATTR_CUDA_API_VERSION
	.align		4
        /*0000*/ 	.byte	0x04, 0x37
        /*0002*/ 	.short	(.L_7 - .L_6)
.L_6:
        /*0004*/ 	.word	0x00000082


	//----- nvinfo : EIATTR_KPARAM_INFO
	.align		4
.L_7:
        /*0008*/ 	.byte	0x04, 0x17
        /*000a*/ 	.short	(.L_9 - .L_8)
.L_8:
        /*000c*/ 	.word	0x00000000
        /*0010*/ 	.short	0x0000
        /*0012*/ 	.short	0x0000
        /*0014*/ 	.byte	0x00, 0xf0, 0x21, 0x00


	//----- nvinfo : EIATTR_SPARSE_MMA_MASK
	.align		4
.L_9:
        /*0018*/ 	.byte	0x03, 0x50
        /*001a*/ 	.short	0x0000


	//----- nvinfo : EIATTR_MAXREG_COUNT
	.align		4
        /*001c*/ 	.byte	0x03, 0x1b
        /*001e*/ 	.short	0x00ff


	//----- nvinfo : EIATTR_MERCURY_ISA_VERSION
	.align		4
        /*0020*/ 	.byte	0x03, 0x5f
        /*0022*/ 	.short	0x0101


	//----- nvinfo : EIATTR_VRC_CTA_INIT_COUNT
	.align		4
        /*0024*/ 	.byte	0x02, 0x4a
	.zero		1
	.zero		1


	//----- nvinfo : EIATTR_EXIT_INSTR_OFFSETS
	.align		4
        /*0028*/ 	.byte	0x04, 0x1c
        /*002a*/ 	.short	(.L_11 - .L_10)


	//   ....[0]....
.L_10:
        /*002c*/ 	.word	0x00000090


	//----- nvinfo : EIATTR_CBANK_PARAM_SIZE
	.align		4
.L_11:
        /*0030*/ 	.byte	0x03, 0x19
        /*0032*/ 	.short	0x0008


	//----- nvinfo : EIATTR_PARAM_CBANK
	.align		4
        /*0034*/ 	.byte	0x04, 0x0a
        /*0036*/ 	.short	(.L_13 - .L_12)
	.align		4
.L_12:
        /*0038*/ 	.word	index@(.nv.constant0._Z3foo1S)
        /*003c*/ 	.short	0x0380
        /*003e*/ 	.short	0x0008


	//----- nvinfo : EIATTR_SW_WAR
	.align		4
.L_13:
        /*0040*/ 	.byte	0x04, 0x36
        /*0042*/ 	.short	(.L_15 - .L_14)
.L_14:
        /*0044*/ 	.word	0x00000008
.L_15:


//--------------------- .nv.callgraph             --------------------------
	.section	.nv.callgraph,"",@"SHT_CUDA_CALLGRAPH"
	.align	4
	.sectionentsize	8
	.align		4
        /*0000*/ 	.word	0x00000000
	.align		4
        /*0004*/ 	.word	0xffffffff
	.align		4
        /*0008*/ 	.word	0x00000000
	.align		4
        /*000c*/ 	.word	0xfffffffe
	.align		4
        /*0010*/ 	.word	0x00000000
	.align		4
        /*0014*/ 	.word	0xfffffffd
	.align		4
        /*0018*/ 	.word	0x00000000
	.align		4
        /*001c*/ 	.word	0xfffffffc


//--------------------- .text._Z3foo1S            --------------------------
	.section	.text._Z3foo1S,"ax",@progbits
	.align	128
        .global         _Z3foo1S
        .type           _Z3foo1S,@function
        .size           _Z3foo1S,(.L_x_1 - _Z3foo1S)
        .other          _Z3foo1S,@"STO_CUDA_ENTRY STV_DEFAULT"
_Z3foo1S:
.text._Z3foo1S:
[----:B------:R-:W-:Y:S01]  /*0000*/  LDC R1, c[0x0][0x37c] ;  /* 0x0000df00ff017b82 */ /* 0x000fe20000000800 */
[----:B------:R-:W0:Y:S07]  /*0010*/  S2R R7, SR_TID.X ;  /* 0x0000000000077919 */ /* 0x000e2e0000002100 */
[----:B------:R-:W1:Y:S01]  /*0020*/  LDC.64 R2, c[0x0][0x380] ;  /* 0x0000e000ff027b82 */ /* 0x000e620000000a00 */
[----:B------:R-:W0:Y:S01]  /*0030*/  LDCU UR6, c[0x0][0x360] ;  /* 0x00006c00ff0677ac */ /* 0x000e220008000800 */
[----:B------:R-:W0:Y:S01]  /*0040*/  S2R R0, SR_CTAID.X ;  /* 0x0000000000007919 */ /* 0x000e220000002500 */
[----:B------:R-:W2:Y:S01]  /*0050*/  LDCU.64 UR4, c[0x0][0x358] ;  /* 0x00006b00ff0477ac */ /* 0x000ea20008000a00 */
[----:B0-----:R-:W-:-:S04]  /*0060*/  IMAD R5, R0, UR6, R7 ;  /* 0x0000000600057c24 */ /* 0x001fc8000f8e0207 */
[----:B-1----:R-:W-:-:S05]  /*0070*/  IMAD.WIDE.U32 R2, R5, 0x4, R2 ;  /* 0x0000000405027825 */ /* 0x002fca00078e0002 */
[----:B--2---:R-:W-:Y:S01]  /*0080*/  STG.E desc[UR4][R2.64], R7 ;  /* 0x0000000702007986 */ /* 0x004fe2000c101904 */
[----:B------:R-:W-:Y:S05]  /*0090*/  EXIT ;  /* 0x000000000000794d */ /* 0x000fea0003800000 */
.L_x_0:
[----:B------:R-:W-:-:S00]  /*00a0*/  BRA `(.L_x_0) ;  /* 0xfffffffc00fc7947 */ /* 0x000fc0000383ffff */
[----:B------:R-:W-:-:S00]  /*00b0*/  NOP ;  /* 0x0000000000007918 */ /* 0x000fc00000000000 */
        /* <DEDUP_REMOVED lines=12> */
.L_x_1:


//--------------------- .nv.shared.reserved.0     --------------------------
	.section	.nv.shared.reserved.0,"aw",@nobits
	.weak		__nv_reservedSMEM_offset_0_alias
	.size		__nv_reservedSMEM_offset_0_alias, 0, 64
	.other		__nv_reservedSMEM_offset_0_alias,@"STO_CUDA_RESERVED_SHARED STV_DEFAULT"
__nv_reservedSMEM_offset_0_alias:
	.zero		0
	.zero		64


//--------------------- .nv.constant0._Z3foo1S    --------------------------
	.section	.nv.constant0._Z3foo1S,"a",@progbits
	.sectionflags	@""
	.align	4
.nv.constant0._Z3foo1S:
	.zero		904


//--------------------- SYMBOLS --------------------------

	.type		.nv.reservedSmem.offset0,@object
	.size		.nv.reservedSmem.offset0,0x4
